	.headerflags	@"EF_CUDA_TEXMODE_UNIFIED EF_CUDA_64BIT_ADDRESS EF_CUDA_ACCELERATORS EF_CUDA_SM90 EF_CUDA_VIRTUAL_SM(EF_CUDA_SM90)"
	.elftype	@"ET_EXEC"


//--------------------- .nv.info                  --------------------------
	.section	.nv.info,"",@"SHT_CUDA_INFO"
	.align	4


	//----- nvinfo : EIATTR_REGCOUNT
	.align		4
        /*0000*/ 	.byte	0x04, 0x2f
        /*0002*/ 	.short	(.L_3 - .L_2)
	.align		4
.L_2:
        /*0004*/ 	.word	index@(triton_poi_fused__native_batch_norm_legit_no_training_add_relu_17)
        /*0008*/ 	.word	0x00000028


	//----- nvinfo : EIATTR_MIN_STACK_SIZE
	.align		4
.L_3:
        /*000c*/ 	.byte	0x04, 0x12
        /*000e*/ 	.short	(.L_5 - .L_4)
	.align		4
.L_4:
        /*0010*/ 	.word	index@(triton_poi_fused__native_batch_norm_legit_no_training_add_relu_17)
        /*0014*/ 	.word	0x00000000


	//----- nvinfo : EIATTR_FRAME_SIZE
	.align		4
.L_5:
        /*0018*/ 	.byte	0x04, 0x11
        /*001a*/ 	.short	(.L_7 - .L_6)
	.align		4
.L_6:
        /*001c*/ 	.word	index@(triton_poi_fused__native_batch_norm_legit_no_training_add_relu_17)
        /*0020*/ 	.word	0x00000000


	//----- nvinfo : EIATTR_MIN_STACK_SIZE
	.align		4
.L_7:
        /*0024*/ 	.byte	0x04, 0x12
        /*0026*/ 	.short	(.L_9 - .L_8)
	.align		4
.L_8:
        /*0028*/ 	.word	index@(triton_poi_fused__native_batch_norm_legit_no_training_add_relu_17)
        /*002c*/ 	.word	0x00000000
.L_9:


//--------------------- .nv.info.triton_poi_fused__native_batch_norm_legit_no_training_add_relu_17 --------------------------
	.section	.nv.info.triton_poi_fused__native_batch_norm_legit_no_training_add_relu_17,"",@"SHT_CUDA_INFO"
	.sectionflags	@""
	.align	4


	//----- nvinfo : EIATTR_CUDA_API_VERSION
	.align		4
        /*0000*/ 	.byte	0x04, 0x37
        /*0002*/ 	.short	(.L_11 - .L_10)
.L_10:
        /*0004*/ 	.word	0x0000007c


	//----- nvinfo : EIATTR_KPARAM_INFO
	.align		4
.L_11:
        /*0008*/ 	.byte	0x04, 0x17
        /*000a*/ 	.short	(.L_13 - .L_12)
.L_12:
        /*000c*/ 	.word	0x00000000
        /*0010*/ 	.short	0x0008
        /*0012*/ 	.short	0x003c
        /*0014*/ 	.byte	0x00, 0xf0, 0x11, 0x00


	//----- nvinfo : EIATTR_KPARAM_INFO
	.align		4
.L_13:
        /*0018*/ 	.byte	0x04, 0x17
        /*001a*/ 	.short	(.L_15 - .L_14)
.L_14:
        /*001c*/ 	.word	0x00000000
        /*0020*/ 	.short	0x0007
        /*0022*/ 	.short	0x0038
        /*0024*/ 	.byte	0x00, 0xf0, 0x11, 0x00


	//----- nvinfo : EIATTR_KPARAM_INFO
	.align		4
.L_15:
        /*0028*/ 	.byte	0x04, 0x17
        /*002a*/ 	.short	(.L_17 - .L_16)
.L_16:
        /*002c*/ 	.word	0x00000000
        /*0030*/ 	.short	0x0006
        /*0032*/ 	.short	0x0030
        /*0034*/ 	.byte	0x00, 0xf4, 0x21, 0x00


	//----- nvinfo : EIATTR_KPARAM_INFO
	.align		4
.L_17:
        /*0038*/ 	.byte	0x04, 0x17
        /*003a*/ 	.short	(.L_19 - .L_18)
.L_18:
        /*003c*/ 	.word	0x00000000
        /*0040*/ 	.short	0x0005
        /*0042*/ 	.short	0x0028
        /*0044*/ 	.byte	0x00, 0xf4, 0x21, 0x00


	//----- nvinfo : EIATTR_KPARAM_INFO
	.align		4
.L_19:
        /*0048*/ 	.byte	0x04, 0x17
        /*004a*/ 	.short	(.L_21 - .L_20)
.L_20:
        /*004c*/ 	.word	0x00000000
        /*0050*/ 	.short	0x0004
        /*0052*/ 	.short	0x0020
        /*0054*/ 	.byte	0x00, 0xf4, 0x21, 0x00


	//----- nvinfo : EIATTR_KPARAM_INFO
	.align		4
.L_21:
        /*0058*/ 	.byte	0x04, 0x17
        /*005a*/ 	.short	(.L_23 - .L_22)
.L_22:
        /*005c*/ 	.word	0x00000000
        /*0060*/ 	.short	0x0003
        /*0062*/ 	.short	0x0018
        /*0064*/ 	.byte	0x00, 0xf4, 0x21, 0x00


	//----- nvinfo : EIATTR_KPARAM_INFO
	.align		4
.L_23:
        /*0068*/ 	.byte	0x04, 0x17
        /*006a*/ 	.short	(.L_25 - .L_24)
.L_24:
        /*006c*/ 	.word	0x00000000
        /*0070*/ 	.short	0x0002
        /*0072*/ 	.short	0x0010
        /*0074*/ 	.byte	0x00, 0xf4, 0x21, 0x00


	//----- nvinfo : EIATTR_KPARAM_INFO
	.align		4
.L_25:
        /*0078*/ 	.byte	0x04, 0x17
        /*007a*/ 	.short	(.L_27 - .L_26)
.L_26:
        /*007c*/ 	.word	0x00000000
        /*0080*/ 	.short	0x0001
        /*0082*/ 	.short	0x0008
        /*0084*/ 	.byte	0x00, 0xf4, 0x21, 0x00


	//----- nvinfo : EIATTR_KPARAM_INFO
	.align		4
.L_27:
        /*0088*/ 	.byte	0x04, 0x17
        /*008a*/ 	.short	(.L_29 - .L_28)
.L_28:
        /*008c*/ 	.word	0x00000000
        /*0090*/ 	.short	0x0000
        /*0092*/ 	.short	0x0000
        /*0094*/ 	.byte	0x00, 0xf4, 0x21, 0x00


	//----- nvinfo : EIATTR_SPARSE_MMA_MASK
	.align		4
.L_29:
        /*0098*/ 	.byte	0x03, 0x50
        /*009a*/ 	.short	0x0000


	//----- nvinfo : EIATTR_MAXREG_COUNT
	.align		4
        /*009c*/ 	.byte	0x03, 0x1b
        /*009e*/ 	.short	0x00ff


	//----- nvinfo : EIATTR_EXIT_INSTR_OFFSETS
	.align		4
        /*00a0*/ 	.byte	0x04, 0x1c
        /*00a2*/ 	.short	(.L_31 - .L_30)


	//   ....[0]....
.L_30:
        /*00a4*/ 	.word	0x00001310


	//   ....[1]....
        /*00a8*/ 	.word	0x00001360


	//----- nvinfo : EIATTR_REQNTID
	.align		4
.L_31:
        /*00ac*/ 	.byte	0x04, 0x10
        /*00ae*/ 	.short	(.L_33 - .L_32)
.L_32:
        /*00b0*/ 	.word	0x00000100
        /*00b4*/ 	.word	0x00000001
        /*00b8*/ 	.word	0x00000001


	//----- nvinfo : EIATTR_CBANK_PARAM_SIZE
	.align		4
.L_33:
        /*00bc*/ 	.byte	0x03, 0x19
        /*00be*/ 	.short	0x0040


	//----- nvinfo : EIATTR_PARAM_CBANK
	.align		4
        /*00c0*/ 	.byte	0x04, 0x0a
        /*00c2*/ 	.short	(.L_35 - .L_34)
	.align		4
.L_34:
        /*00c4*/ 	.word	index@(.nv.constant0.triton_poi_fused__native_batch_norm_legit_no_training_add_relu_17)
        /*00c8*/ 	.short	0x0210
        /*00ca*/ 	.short	0x0040


	//----- nvinfo : EIATTR_SW_WAR
	.align		4
.L_35:
        /*00cc*/ 	.byte	0x04, 0x36
        /*00ce*/ 	.short	(.L_37 - .L_36)
.L_36:
        /*00d0*/ 	.word	0x00000008
.L_37:


//--------------------- .nv.callgraph             --------------------------
	.section	.nv.callgraph,"",@"SHT_CUDA_CALLGRAPH"
	.align	4
	.sectionentsize	8
	.align		4
        /*0000*/ 	.word	0x00000000
	.align		4
        /*0004*/ 	.word	0xffffffff
	.align		4
        /*0008*/ 	.word	0x00000000
	.align		4
        /*000c*/ 	.word	0xfffffffe
	.align		4
        /*0010*/ 	.word	0x00000000
	.align		4
        /*0014*/ 	.word	0xfffffffd
	.align		4
        /*0018*/ 	.word	0x00000000
	.align		4
        /*001c*/ 	.word	0xfffffffc


//--------------------- .nv.constant4             --------------------------
	.section	.nv.constant4,"a",@progbits
	.align	8
	.align		8
.nv.constant4:
        /*0000*/ 	.dword	_$_str
	.align		8
        /*0008*/ 	.dword	_$_str_$_2


//--------------------- .text.triton_poi_fused__native_batch_norm_legit_no_training_add_relu_17 --------------------------
	.section	.text.triton_poi_fused__native_batch_norm_legit_no_training_add_relu_17,"ax",@progbits
	.sectionflags	@"SHF_BARRIERS=1"
	.align	128
        .global         triton_poi_fused__native_batch_norm_legit_no_training_add_relu_17
        .type           triton_poi_fused__native_batch_norm_legit_no_training_add_relu_17,@function
        .size           triton_poi_fused__native_batch_norm_legit_no_training_add_relu_17,(.L_x_1 - triton_poi_fused__native_batch_norm_legit_no_training_add_relu_17)
        .other          triton_poi_fused__native_batch_norm_legit_no_training_add_relu_17,@"STO_CUDA_ENTRY STV_DEFAULT"
triton_poi_fused__native_batch_norm_legit_no_training_add_relu_17:
.text.triton_poi_fused__native_batch_norm_legit_no_training_add_relu_17:
[----:B------:R-:W0:Y:S01]  /*0000*/  LDC R1, c[0x0][0x28] ;  /* 0x00000a00ff017b82 */ /* 0x000e220000000800 */
[----:B------:R-:W1:Y:S07]  /*0010*/  S2R R36, SR_CTAID.X ;  /* 0x0000000000247919 */ /* 0x000e6e0000002500 */
[----:B------:R-:W2:Y:S01]  /*0020*/  LDC.64 R8, c[0x0][0x220] ;  /* 0x00008800ff087b82 */ /* 0x000ea20000000a00 */
[----:B------:R-:W-:Y:S02]  /*0030*/  CS2R R4, SRZ ;  /* 0x0000000000047805 */ /* 0x000fe4000001ff00 */
[----:B------:R-:W-:Y:S01]  /*0040*/  CS2R R6, SRZ ;  /* 0x0000000000067805 */ /* 0x000fe2000001ff00 */
[----:B------:R-:W3:Y:S01]  /*0050*/  S2R R11, SR_TID.X ;  /* 0x00000000000b7919 */ /* 0x000ee20000002100 */
[----:B------:R-:W-:Y:S01]  /*0060*/  ULDC.64 UR6, c[0x0][0x208] ;  /* 0x0000820000067ab9 */ /* 0x000fe20000000a00 */
[----:B------:R-:W4:Y:S01]  /*0070*/  S2R R35, SR_CTAID.Y ;  /* 0x0000000000237919 */ /* 0x000f220000002600 */
[----:B------:R-:W-:Y:S01]  /*0080*/  IMAD.MOV.U32 R3, RZ, RZ, 0x3e800000 ;  /* 0x3e800000ff037424 */ /* 0x000fe200078e00ff */
[----:B------:R-:W5:Y:S08]  /*0090*/  LDC.64 R20, c[0x0][0x210] ;  /* 0x00008400ff147b82 */ /* 0x000f700000000a00 */
[----:B------:R-:W5:Y:S01]  /*00a0*/  LDC.64 R28, c[0x0][0x218] ;  /* 0x00008600ff1c7b82 */ /* 0x000f620000000a00 */
[----:B-1----:R-:W-:-:S02]  /*00b0*/  IMAD.SHL.U32 R36, R36, 0x40, RZ ;  /* 0x0000004024247824 */ /* 0x002fc400078e00ff */
[----:B---3--:R-:W-:-:S05]  /*00c0*/  IMAD.SHL.U32 R37, R11, 0x4, RZ ;  /* 0x000000040b257824 */ /* 0x008fca00078e00ff */
[----:B------:R-:W-:-:S04]  /*00d0*/  LOP3.LUT R2, R36, 0x3c, R37, 0xf8, !PT ;  /* 0x0000003c24027812 */ /* 0x000fc800078ef825 */
[C---:B------:R-:W-:Y:S01]  /*00e0*/  ISETP.GE.AND P3, PT, R2.reuse, 0x80, PT ;  /* 0x000000800200780c */ /* 0x040fe20003f66270 */
[----:B--2---:R-:W-:-:S12]  /*00f0*/  IMAD.WIDE R8, R2, 0x4, R8 ;  /* 0x0000000402087825 */ /* 0x004fd800078e0208 */
[----:B------:R1:W2:Y:S01]  /*0100*/  @!P3 LDG.E.EL.128 R4, desc[UR6][R8.64] ;  /* 0x000000060804b981 */ /* 0x0002a2000c2e1d00 */
[----:B------:R-:W-:Y:S01]  /*0110*/  SHF.R.U32.HI R34, RZ, 0x4, R11 ;  /* 0x00000004ff227819 */ /* 0x000fe2000001160b */
[----:B----4-:R-:W-:Y:S01]  /*0120*/  IMAD.SHL.U32 R35, R35, 0x40, RZ ;  /* 0x0000004023237824 */ /* 0x010fe200078e00ff */
[----:B------:R-:W-:Y:S02]  /*0130*/  CS2R R12, SRZ ;  /* 0x00000000000c7805 */ /* 0x000fe4000001ff00 */
[----:B------:R-:W-:Y:S02]  /*0140*/  CS2R R14, SRZ ;  /* 0x00000000000e7805 */ /* 0x000fe4000001ff00 */
[----:B------:R-:W-:-:S04]  /*0150*/  SGXT.U32 R34, R34, 0x4 ;  /* 0x000000042222781a */ /* 0x000fc80000000000 */
[----:B------:R-:W-:Y:S02]  /*0160*/  LOP3.LUT R23, R35, R34, RZ, 0xfc, !PT ;  /* 0x0000002223177212 */ /* 0x000fe400078efcff */
[----:B-1----:R-:W-:Y:S02]  /*0170*/  LOP3.LUT R9, R35, 0x10, R34, 0xfe, !PT ;  /* 0x0000001023097812 */ /* 0x002fe400078efe22 */
[C---:B------:R-:W-:Y:S01]  /*0180*/  ISETP.LT.AND P2, PT, R23.reuse, 0x100, !P3 ;  /* 0x000001001700780c */ /* 0x040fe20005f41270 */
[----:B------:R-:W-:Y:S01]  /*0190*/  IMAD R23, R23, 0x80, R2 ;  /* 0x0000008017177824 */ /* 0x000fe200078e0202 */
[----:B------:R-:W-:Y:S02]  /*01a0*/  LOP3.LUT R19, R35, 0x20, R34, 0xfe, !PT ;  /* 0x0000002023137812 */ /* 0x000fe400078efe22 */
[C---:B------:R-:W-:Y:S02]  /*01b0*/  ISETP.LT.AND P1, PT, R9.reuse, 0x100, !P3 ;  /* 0x000001000900780c */ /* 0x040fe40005f21270 */
[----:B------:R-:W-:Y:S01]  /*01c0*/  LEA R22, R9, R2, 0x7 ;  /* 0x0000000209167211 */ /* 0x000fe200078e38ff */
[----:B-----5:R-:W-:-:S04]  /*01d0*/  IMAD.WIDE R8, R23, 0x4, R20 ;  /* 0x0000000417087825 */ /* 0x020fc800078e0214 */
[----:B------:R-:W-:Y:S02]  /*01e0*/  IMAD R26, R19, 0x80, R2 ;  /* 0x00000080131a7824 */ /* 0x000fe400078e0202 */
[----:B0-----:R-:W-:-:S04]  /*01f0*/  IMAD.WIDE R28, R2, 0x4, R28 ;  /* 0x00000004021c7825 */ /* 0x001fc800078e021c */
[----:B--2---:R-:W-:Y:S01]  /*0200*/  FADD R10, R4, 9.9999997473787516356e-06 ;  /* 0x3727c5ac040a7421 */ /* 0x004fe20000000000 */
[----:B------:R-:W-:Y:S01]  /*0210*/  FADD R0, R5, 9.9999997473787516356e-06 ;  /* 0x3727c5ac05007421 */ /* 0x000fe20000000000 */
[----:B------:R-:W-:Y:S01]  /*0220*/  FADD R27, R6, 9.9999997473787516356e-06 ;  /* 0x3727c5ac061b7421 */ /* 0x000fe20000000000 */
[----:B------:R-:W-:Y:S01]  /*0230*/  FADD R30, R7, 9.9999997473787516356e-06 ;  /* 0x3727c5ac071e7421 */ /* 0x000fe20000000000 */
[----:B------:R-:W-:Y:S02]  /*0240*/  CS2R R4, SRZ ;  /* 0x0000000000047805 */ /* 0x000fe4000001ff00 */
[----:B------:R-:W-:Y:S01]  /*0250*/  CS2R R6, SRZ ;  /* 0x0000000000067805 */ /* 0x000fe2000001ff00 */
[----:B------:R-:W0:Y:S05]  /*0260*/  MUFU.SQRT R10, R10 ;  /* 0x0000000a000a7308 */ /* 0x000e2a0000002000 */
[----:B------:R1:W2:Y:S03]  /*0270*/  @P2 LDG.E.EL.128 R4, desc[UR6][R8.64] ;  /* 0x0000000608042981 */ /* 0x0002a6000c2e1d00 */
[----:B------:R-:W3:Y:S01]  /*0280*/  MUFU.SQRT R0, R0 ;  /* 0x0000000000007308 */ /* 0x000ee20000002000 */
[----:B0-----:R-:W-:-:S07]  /*0290*/  FSETP.GT.AND P0, PT, R10, 8.50705917302346158658e+37, PT ;  /* 0x7e8000000a00780b */ /* 0x001fce0003f04000 */
[----:B------:R-:W0:Y:S01]  /*02a0*/  MUFU.SQRT R27, R27 ;  /* 0x0000001b001b7308 */ /* 0x000e220000002000 */
[----:B------:R-:W-:Y:S02]  /*02b0*/  FSETP.GEU.AND P6, PT, R10, 1.175494350822287508e-38, PT ;  /* 0x008000000a00780b */ /* 0x000fe40003fce000 */
[----:B------:R-:W-:Y:S02]  /*02c0*/  FSEL R16, R3, 1, P0 ;  /* 0x3f80000003107808 */ /* 0x000fe40000000000 */
[----:B---3--:R-:W-:-:S03]  /*02d0*/  FSETP.GT.AND P5, PT, R0, 8.50705917302346158658e+37, PT ;  /* 0x7e8000000000780b */ /* 0x008fc60003fa4000 */
[----:B------:R-:W3:Y:S01]  /*02e0*/  MUFU.SQRT R30, R30 ;  /* 0x0000001e001e7308 */ /* 0x000ee20000002000 */
[----:B------:R-:W-:Y:S01]  /*02f0*/  FSETP.GEU.AND P4, PT, R0, 1.175494350822287508e-38, PT ;  /* 0x008000000000780b */ /* 0x000fe20003f8e000 */
[----:B------:R-:W-:-:S04]  /*0300*/  @P0 FMUL R10, R10, 0.25 ;  /* 0x3e8000000a0a0820 */ /* 0x000fc80000400000 */
[----:B------:R-:W-:Y:S01]  /*0310*/  @!P6 FMUL R16, R16, 16777216 ;  /* 0x4b8000001010e820 */ /* 0x000fe20000400000 */
[----:B------:R-:W-:Y:S01]  /*0320*/  @!P6 FMUL R10, R10, 16777216 ;  /* 0x4b8000000a0ae820 */ /* 0x000fe20000400000 */
[----:B0-----:R-:W-:Y:S02]  /*0330*/  FSETP.GT.AND P6, PT, R27, 8.50705917302346158658e+37, PT ;  /* 0x7e8000001b00780b */ /* 0x001fe40003fc4000 */
[----:B------:R-:W-:Y:S01]  /*0340*/  FSEL R31, R3, 1, P5 ;  /* 0x3f800000031f7808 */ /* 0x000fe20002800000 */
[----:B------:R-:W-:Y:S01]  /*0350*/  @P5 FMUL R0, R0, 0.25 ;  /* 0x3e80000000005820 */ /* 0x000fe20000400000 */
[----:B------:R0:W4:Y:S01]  /*0360*/  MUFU.RCP R25, R10 ;  /* 0x0000000a00197308 */ /* 0x0001220000001000 */
[----:B---3--:R-:W-:Y:S02]  /*0370*/  FSETP.GT.AND P5, PT, R30, 8.50705917302346158658e+37, PT ;  /* 0x7e8000001e00780b */ /* 0x008fe40003fa4000 */
[----:B------:R-:W-:Y:S01]  /*0380*/  @!P4 FMUL R0, R0, 16777216 ;  /* 0x4b8000000000c820 */ /* 0x000fe20000400000 */
[----:B------:R-:W-:Y:S01]  /*0390*/  @!P4 FMUL R31, R31, 16777216 ;  /* 0x4b8000001f1fc820 */ /* 0x000fe20000400000 */
[----:B------:R-:W-:-:S02]  /*03a0*/  FSETP.GEU.AND P4, PT, R27, 1.175494350822287508e-38, PT ;  /* 0x008000001b00780b */ /* 0x000fc40003f8e000 */
[----:B------:R-:W-:Y:S02]  /*03b0*/  FSEL R24, R3, 1, P6 ;  /* 0x3f80000003187808 */ /* 0x000fe40003000000 */
[----:B------:R-:W-:Y:S01]  /*03c0*/  @P6 FMUL R27, R27, 0.25 ;  /* 0x3e8000001b1b6820 */ /* 0x000fe20000400000 */
[----:B------:R-:W-:Y:S01]  /*03d0*/  FSETP.GEU.AND P6, PT, R30, 1.175494350822287508e-38, PT ;  /* 0x008000001e00780b */ /* 0x000fe20003fce000 */
[----:B------:R-:W3:Y:S01]  /*03e0*/  MUFU.RCP R0, R0 ;  /* 0x0000000000007308 */ /* 0x000ee20000001000 */
[----:B------:R-:W-:Y:S01]  /*03f0*/  ISETP.LT.AND P0, PT, R19, 0x100, !P3 ;  /* 0x000001001300780c */ /* 0x000fe20005f01270 */
[----:B0-----:R-:W-:-:S04]  /*0400*/  IMAD.WIDE R10, R22, 0x4, R20 ;  /* 0x00000004160a7825 */ /* 0x001fc800078e0214 */
[----:B------:R-:W-:Y:S01]  /*0410*/  @P5 FMUL R30, R30, 0.25 ;  /* 0x3e8000001e1e5820 */ /* 0x000fe20000400000 */
[----:B----4-:R-:W-:Y:S01]  /*0420*/  FMUL R25, R25, R16 ;  /* 0x0000001019197220 */ /* 0x010fe20000400000 */
[----:B------:R-:W-:Y:S01]  /*0430*/  CS2R R18, SRZ ;  /* 0x0000000000127805 */ /* 0x000fe2000001ff00 */
[----:B-1----:R-:W-:Y:S01]  /*0440*/  IMAD.WIDE R8, R26, 0x4, R20 ;  /* 0x000000041a087825 */ /* 0x002fe200078e0214 */
[----:B------:R0:W4:Y:S03]  /*0450*/  @P1 LDG.E.EL.128 R12, desc[UR6][R10.64] ;  /* 0x000000060a0c1981 */ /* 0x000126000c2e1d00 */
[----:B------:R-:W-:Y:S01]  /*0460*/  @!P6 FMUL R30, R30, 16777216 ;  /* 0x4b8000001e1ee820 */ /* 0x000fe20000400000 */
[----:B------:R-:W-:Y:S01]  /*0470*/  CS2R R16, SRZ ;  /* 0x0000000000107805 */ /* 0x000fe2000001ff00 */
[----:B---3--:R-:W-:-:S04]  /*0480*/  FMUL R0, R0, R31 ;  /* 0x0000001f00007220 */ /* 0x008fc80000400000 */
[----:B------:R-:W1:Y:S01]  /*0490*/  MUFU.RCP R30, R30 ;  /* 0x0000001e001e7308 */ /* 0x000e620000001000 */
[----:B------:R-:W-:Y:S01]  /*04a0*/  FSEL R31, R3, 1, P5 ;  /* 0x3f800000031f7808 */ /* 0x000fe20002800000 */
[----:B------:R3:W5:Y:S01]  /*04b0*/  @P0 LDG.E.EL.128 R16, desc[UR6][R8.64] ;  /* 0x0000000608100981 */ /* 0x000762000c2e1d00 */
[----:B------:R-:W-:Y:S01]  /*04c0*/  LOP3.LUT R3, R35, 0x30, R34, 0xfe, !PT ;  /* 0x0000003023037812 */ /* 0x000fe200078efe22 */
[----:B------:R-:W-:Y:S01]  /*04d0*/  @!P4 FMUL R27, R27, 16777216 ;  /* 0x4b8000001b1bc820 */ /* 0x000fe20000400000 */
[----:B------:R-:W-:Y:S01]  /*04e0*/  @!P4 FMUL R24, R24, 16777216 ;  /* 0x4b8000001818c820 */ /* 0x000fe20000400000 */
[----:B0-----:R-:W-:Y:S02]  /*04f0*/  CS2R R10, SRZ ;  /* 0x00000000000a7805 */ /* 0x001fe4000001ff00 */
[----:B------:R-:W-:Y:S01]  /*0500*/  ISETP.LT.AND P4, PT, R3, 0x100, !P3 ;  /* 0x000001000300780c */ /* 0x000fe20005f81270 */
[----:B------:R-:W-:Y:S01]  /*0510*/  @!P6 FMUL R31, R31, 16777216 ;  /* 0x4b8000001f1fe820 */ /* 0x000fe20000400000 */
[----:B---3--:R-:W-:Y:S01]  /*0520*/  CS2R R8, SRZ ;  /* 0x0000000000087805 */ /* 0x008fe2000001ff00 */
[----:B------:R-:W-:-:S02]  /*0530*/  IMAD R32, R3, 0x80, R2 ;  /* 0x0000008003207824 */ /* 0x000fc400078e0202 */
[----:B-1----:R-:W-:Y:S01]  /*0540*/  FMUL R3, R30, R31 ;  /* 0x0000001f1e037220 */ /* 0x002fe20000400000 */
[----:B------:R-:W-:Y:S02]  /*0550*/  CS2R R30, SRZ ;  /* 0x00000000001e7805 */ /* 0x000fe4000001ff00 */
[----:B------:R0:W2:Y:S01]  /*0560*/  @!P3 LDG.E.EL.128 R8, desc[UR6][R28.64] ;  /* 0x000000061c08b981 */ /* 0x0000a2000c2e1d00 */
[----:B------:R-:W-:Y:S01]  /*0570*/  IMAD.WIDE R20, R32, 0x4, R20 ;  /* 0x0000000420147825 */ /* 0x000fe200078e0214 */
[----:B0-----:R-:W-:-:S06]  /*0580*/  CS2R R28, SRZ ;  /* 0x00000000001c7805 */ /* 0x001fcc000001ff00 */
[----:B------:R5:W3:Y:S01]  /*0590*/  @P4 LDG.E.EL.128 R28, desc[UR6][R20.64] ;  /* 0x00000006141c4981 */ /* 0x000ae2000c2e1d00 */
[----:B------:R-:W0:Y:S02]  /*05a0*/  MUFU.RCP R27, R27 ;  /* 0x0000001b001b7308 */ /* 0x000e240000001000 */
[----:B0-----:R-:W-:Y:S01]  /*05b0*/  FMUL R24, R27, R24 ;  /* 0x000000181b187220 */ /* 0x001fe20000400000 */
[C---:B--2---:R-:W-:Y:S01]  /*05c0*/  FADD R7, -R11.reuse, R7 ;  /* 0x000000070b077221 */ /* 0x044fe20000000100 */
[C---:B----4-:R-:W-:Y:S01]  /*05d0*/  FADD R15, -R11.reuse, R15 ;  /* 0x0000000f0b0f7221 */ /* 0x050fe20000000100 */
[----:B-----5:R-:W-:Y:S01]  /*05e0*/  FADD R20, -R11, R19 ;  /* 0x000000130b147221 */ /* 0x020fe20000000100 */
[C---:B------:R-:W-:Y:S01]  /*05f0*/  FADD R13, -R9.reuse, R13 ;  /* 0x0000000d090d7221 */ /* 0x040fe20000000100 */
[----:B------:R-:W-:Y:S01]  /*0600*/  FADD R12, -R8, R12 ;  /* 0x0000000c080c7221 */ /* 0x000fe20000000100 */
[C---:B------:R-:W-:Y:S01]  /*0610*/  FADD R6, -R10.reuse, R6 ;  /* 0x000000060a067221 */ /* 0x040fe20000000100 */
[C---:B------:R-:W-:Y:S01]  /*0620*/  FADD R14, -R10.reuse, R14 ;  /* 0x0000000e0a0e7221 */ /* 0x040fe20000000100 */
[----:B------:R-:W-:Y:S01]  /*0630*/  FADD R21, -R9, R17 ;  /* 0x0000001109157221 */ /* 0x000fe20000000100 */
[----:B---3--:R-:W-:Y:S01]  /*0640*/  FADD R31, -R11, R31 ;  /* 0x0000001f0b1f7221 */ /* 0x008fe20000000100 */
[----:B------:R-:W-:-:S02]  /*0650*/  FADD R11, -R10, R18 ;  /* 0x000000120a0b7221 */ /* 0x000fc40000000100 */
[----:B------:R-:W0:Y:S01]  /*0660*/  LDC.64 R18, c[0x0][0x228] ;  /* 0x00008a00ff127b82 */ /* 0x000e220000000a00 */
[----:B------:R-:W-:Y:S01]  /*0670*/  FADD R30, -R10, R30 ;  /* 0x0000001e0a1e7221 */ /* 0x000fe20000000100 */
[C---:B------:R-:W-:Y:S01]  /*0680*/  FADD R10, -R9.reuse, R5 ;  /* 0x00000005090a7221 */ /* 0x040fe20000000100 */
[----:B------:R-:W-:Y:S01]  /*0690*/  FADD R29, -R9, R29 ;  /* 0x0000001d091d7221 */ /* 0x000fe20000000100 */
[----:B------:R-:W-:Y:S01]  /*06a0*/  FMUL R27, R25, R12 ;  /* 0x0000000c191b7220 */ /* 0x000fe20000400000 */
[----:B------:R-:W-:-:S03]  /*06b0*/  FMUL R9, R0, R13 ;  /* 0x0000000d00097220 */ /* 0x000fc60000400000 */
[----:B------:R-:W1:Y:S01]  /*06c0*/  LDC.64 R12, c[0x0][0x230] ;  /* 0x00008c00ff0c7b82 */ /* 0x000e620000000a00 */
[C---:B------:R-:W-:Y:S01]  /*06d0*/  FADD R4, -R8.reuse, R4 ;  /* 0x0000000408047221 */ /* 0x040fe20000000100 */
[C---:B------:R-:W-:Y:S01]  /*06e0*/  FADD R16, -R8.reuse, R16 ;  /* 0x0000001008107221 */ /* 0x040fe20000000100 */
[----:B------:R-:W-:Y:S02]  /*06f0*/  FADD R8, -R8, R28 ;  /* 0x0000001c08087221 */ /* 0x000fe40000000100 */
[C---:B------:R-:W-:Y:S01]  /*0700*/  FMUL R33, R25.reuse, R4 ;  /* 0x0000000419217220 */ /* 0x040fe20000400000 */
[C---:B------:R-:W-:Y:S01]  /*0710*/  FMUL R28, R25.reuse, R16 ;  /* 0x00000010191c7220 */ /* 0x040fe20000400000 */
[----:B------:R-:W-:Y:S01]  /*0720*/  CS2R R16, SRZ ;  /* 0x0000000000107805 */ /* 0x000fe2000001ff00 */
[----:B------:R-:W-:Y:S01]  /*0730*/  FMUL R25, R25, R8 ;  /* 0x0000000819197220 */ /* 0x000fe20000400000 */
[----:B------:R-:W-:Y:S01]  /*0740*/  FMUL R8, R0, R10 ;  /* 0x0000000a00087220 */ /* 0x000fe20000400000 */
[----:B------:R-:W-:Y:S01]  /*0750*/  FMUL R10, R24, R6 ;  /* 0x00000006180a7220 */ /* 0x000fe20000400000 */
[----:B0-----:R-:W-:Y:S01]  /*0760*/  IMAD.WIDE R4, R2, 0x4, R18 ;  /* 0x0000000402047825 */ /* 0x001fe200078e0212 */
[----:B------:R-:W-:-:S03]  /*0770*/  CS2R R18, SRZ ;  /* 0x0000000000127805 */ /* 0x000fc6000001ff00 */
[C---:B------:R-:W-:Y:S01]  /*0780*/  FMUL R21, R0.reuse, R21 ;  /* 0x0000001500157220 */ /* 0x040fe20000400000 */
[----:B------:R-:W-:Y:S01]  /*0790*/  FMUL R29, R0, R29 ;  /* 0x0000001d001d7220 */ /* 0x000fe20000400000 */
[----:B------:R-:W-:Y:S01]  /*07a0*/  FMUL R6, R24, R11 ;  /* 0x0000000b18067220 */ /* 0x000fe20000400000 */
[C---:B------:R-:W-:Y:S01]  /*07b0*/  FMUL R7, R3.reuse, R7 ;  /* 0x0000000703077220 */ /* 0x040fe20000400000 */
[C---:B------:R-:W-:Y:S01]  /*07c0*/  FMUL R11, R3.reuse, R15 ;  /* 0x0000000f030b7220 */ /* 0x040fe20000400000 */
[----:B------:R0:W2:Y:S01]  /*07d0*/  @!P3 LDG.E.EL.128 R16, desc[UR6][R4.64] ;  /* 0x000000060410b981 */ /* 0x0000a2000c2e1d00 */
[C---:B------:R-:W-:Y:S01]  /*07e0*/  FMUL R20, R3.reuse, R20 ;  /* 0x0000001403147220 */ /* 0x040fe20000400000 */
[----:B------:R-:W-:Y:S01]  /*07f0*/  FMUL R0, R3, R31 ;  /* 0x0000001f03007220 */ /* 0x000fe20000400000 */
[----:B-1----:R-:W-:Y:S01]  /*0800*/  IMAD.WIDE R2, R2, 0x4, R12 ;  /* 0x0000000402027825 */ /* 0x002fe200078e020c */
[----:B------:R-:W-:-:S03]  /*0810*/  CS2R R12, SRZ ;  /* 0x00000000000c7805 */ /* 0x000fc6000001ff00 */
[----:B0-----:R-:W-:Y:S01]  /*0820*/  FMUL R5, R24, R14 ;  /* 0x0000000e18057220 */ /* 0x001fe20000400000 */
[----:B------:R-:W-:-:S06]  /*0830*/  CS2R R14, SRZ ;  /* 0x00000000000e7805 */ /* 0x000fcc000001ff00 */
[----:B------:R-:W2:Y:S01]  /*0840*/  @!P3 LDG.E.EL.128 R12, desc[UR6][R2.64] ;  /* 0x00000006020cb981 */ /* 0x000ea2000c2e1d00 */
[----:B------:R-:W-:Y:S01]  /*0850*/  FMUL R4, R24, R30 ;  /* 0x0000001e18047220 */ /* 0x000fe20000400000 */
[-CC-:B--2---:R-:W-:Y:S01]  /*0860*/  FFMA R0, R0, R19.reuse, R15.reuse ;  /* 0x0000001300007223 */ /* 0x184fe2000000000f */
[-CC-:B------:R-:W-:Y:S01]  /*0870*/  FFMA R3, R20, R19.reuse, R15.reuse ;  /* 0x0000001314037223 */ /* 0x180fe2000000000f */
[-CC-:B------:R-:W-:Y:S01]  /*0880*/  FFMA R2, R11, R19.reuse, R15.reuse ;  /* 0x000000130b027223 */ /* 0x180fe2000000000f */
[----:B------:R-:W-:Y:S01]  /*0890*/  FFMA R24, R7, R19, R15 ;  /* 0x0000001307187223 */ /* 0x000fe2000000000f */
[-CC-:B------:R-:W-:Y:S01]  /*08a0*/  FFMA R4, R4, R18.reuse, R14.reuse ;  /* 0x0000001204047223 */ /* 0x180fe2000000000e */
[-CC-:B------:R-:W-:Y:S01]  /*08b0*/  FFMA R6, R6, R18.reuse, R14.reuse ;  /* 0x0000001206067223 */ /* 0x180fe2000000000e */
[-CC-:B------:R-:W-:Y:S01]  /*08c0*/  FFMA R5, R5, R18.reuse, R14.reuse ;  /* 0x0000001205057223 */ /* 0x180fe2000000000e */
[----:B------:R-:W-:Y:S02]  /*08d0*/  FFMA R30, R10, R18, R14 ;  /* 0x000000120a1e7223 */ /* 0x000fe4000000000e */
[----:B------:R-:W0:Y:S01]  /*08e0*/  LDC.64 R14, c[0x0][0x238] ;  /* 0x00008e00ff0e7b82 */ /* 0x000e220000000a00 */
[-CC-:B------:R-:W-:Y:S01]  /*08f0*/  FFMA R20, R9, R17.reuse, R13.reuse ;  /* 0x0000001109147223 */ /* 0x180fe2000000000d */
[----:B------:R-:W-:Y:S01]  /*0900*/  FFMA R18, R8, R17, R13 ;  /* 0x0000001108127223 */ /* 0x000fe2000000000d */
[----:B------:R-:W-:-:S02]  /*0910*/  CS2R R8, SRZ ;  /* 0x0000000000087805 */ /* 0x000fc4000001ff00 */
[----:B------:R-:W-:Y:S01]  /*0920*/  CS2R R10, SRZ ;  /* 0x00000000000a7805 */ /* 0x000fe2000001ff00 */
[----:B0-----:R-:W-:-:S05]  /*0930*/  IMAD.WIDE R14, R23, 0x4, R14 ;  /* 0x00000004170e7825 */ /* 0x001fca00078e020e */
[----:B------:R0:W2:Y:S01]  /*0940*/  @P2 LDG.E.EL.128 R8, desc[UR6][R14.64] ;  /* 0x000000060e082981 */ /* 0x0000a2000c2e1d00 */
[-CC-:B------:R-:W-:Y:S01]  /*0950*/  FFMA R7, R29, R17.reuse, R13.reuse ;  /* 0x000000111d077223 */ /* 0x180fe2000000000d */
[----:B------:R-:W-:Y:S01]  /*0960*/  FFMA R21, R21, R17, R13 ;  /* 0x0000001115157223 */ /* 0x000fe2000000000d */
[-CC-:B------:R-:W-:Y:S01]  /*0970*/  FFMA R25, R25, R16.reuse, R12.reuse ;  /* 0x0000001019197223 */ /* 0x180fe2000000000c */
[-CC-:B------:R-:W-:Y:S01]  /*0980*/  FFMA R28, R28, R16.reuse, R12.reuse ;  /* 0x000000101c1c7223 */ /* 0x180fe2000000000c */
[-CC-:B------:R-:W-:Y:S01]  /*0990*/  FFMA R29, R27, R16.reuse, R12.reuse ;  /* 0x000000101b1d7223 */ /* 0x180fe2000000000c */
[----:B------:R-:W-:Y:S02]  /*09a0*/  FFMA R33, R33, R16, R12 ;  /* 0x0000001021217223 */ /* 0x000fe4000000000c */
[----:B------:R-:W1:Y:S01]  /*09b0*/  LDC.64 R16, c[0x0][0x238] ;  /* 0x00008e00ff107b82 */ /* 0x000e620000000a00 */
[----:B------:R-:W-:Y:S02]  /*09c0*/  CS2R R12, SRZ ;  /* 0x00000000000c7805 */ /* 0x000fe4000001ff00 */
[----:B0-----:R-:W-:Y:S01]  /*09d0*/  CS2R R14, SRZ ;  /* 0x00000000000e7805 */ /* 0x001fe2000001ff00 */
[----:B-1----:R-:W-:-:S04]  /*09e0*/  IMAD.WIDE R16, R22, 0x4, R16 ;  /* 0x0000000416107825 */ /* 0x002fc800078e0210 */
[----:B------:R-:W0:Y:S01]  /*09f0*/  LDC.64 R22, c[0x0][0x238] ;  /* 0x00008e00ff167b82 */ /* 0x000e220000000a00 */
[----:B------:R1:W3:Y:S02]  /*0a00*/  @P1 LDG.E.EL.128 R12, desc[UR6][R16.64] ;  /* 0x00000006100c1981 */ /* 0x0002e4000c2e1d00 */
[----:B-1----:R-:W-:Y:S01]  /*0a10*/  CS2R R16, SRZ ;  /* 0x0000000000107805 */ /* 0x002fe2000001ff00 */
[----:B0-----:R-:W-:-:S04]  /*0a20*/  IMAD.WIDE R26, R26, 0x4, R22 ;  /* 0x000000041a1a7825 */ /* 0x001fc800078e0216 */
[----:B------:R-:W-:Y:S01]  /*0a30*/  IMAD.WIDE R22, R32, 0x4, R22 ;  /* 0x0000000420167825 */ /* 0x000fe200078e0216 */
[----:B--2---:R-:W-:-:S03]  /*0a40*/  FSETP.GEU.AND P1, PT, R18, -R9, PT ;  /* 0x800000091200720b */ /* 0x004fc60003f2e000 */
[----:B------:R-:W-:Y:S01]  /*0a50*/  FADD R32, R18, R9 ;  /* 0x0000000912207221 */ /* 0x000fe20000000000 */
[----:B------:R-:W-:Y:S02]  /*0a60*/  CS2R R18, SRZ ;  /* 0x0000000000127805 */ /* 0x000fe4000001ff00 */
[C---:B------:R-:W-:Y:S01]  /*0a70*/  FSETP.GEU.AND P5, PT, R30.reuse, -R10, PT ;  /* 0x8000000a1e00720b */ /* 0x040fe20003fae000 */
[C---:B------:R-:W-:Y:S01]  /*0a80*/  FADD R31, R33.reuse, R8 ;  /* 0x00000008211f7221 */ /* 0x040fe20000000000 */
[----:B------:R-:W-:Y:S01]  /*0a90*/  FSETP.GEU.AND P2, PT, R33, -R8, PT ;  /* 0x800000082100720b */ /* 0x000fe20003f4e000 */
[----:B------:R-:W-:Y:S01]  /*0aa0*/  FADD R30, R30, R10 ;  /* 0x0000000a1e1e7221 */ /* 0x000fe20000000000 */
[----:B------:R-:W2:Y:S01]  /*0ab0*/  @P0 LDG.E.EL.128 R16, desc[UR6][R26.64] ;  /* 0x000000061a100981 */ /* 0x000ea2000c2e1d00 */
[C---:B------:R-:W-:Y:S01]  /*0ac0*/  FSETP.GEU.AND P0, PT, R24.reuse, -R11, PT ;  /* 0x8000000b1800720b */ /* 0x040fe20003f0e000 */
[----:B------:R-:W-:Y:S01]  /*0ad0*/  FADD R24, R24, R11 ;  /* 0x0000000b18187221 */ /* 0x000fe20000000000 */
[----:B------:R-:W-:-:S02]  /*0ae0*/  CS2R R8, SRZ ;  /* 0x0000000000087805 */ /* 0x000fc4000001ff00 */
[----:B------:R-:W-:-:S06]  /*0af0*/  CS2R R10, SRZ ;  /* 0x00000000000a7805 */ /* 0x000fcc000001ff00 */
[----:B------:R0:W4:Y:S01]  /*0b00*/  @P4 LDG.E.EL.128 R8, desc[UR6][R22.64] ;  /* 0x0000000616084981 */ /* 0x000122000c2e1d00 */
[----:B------:R-:W1:Y:S01]  /*0b10*/  S2R R33, SR_TID.X ;  /* 0x0000000000217919 */ /* 0x000e620000002100 */
[----:B------:R-:W5:Y:S01]  /*0b20*/  S2UR UR5, SR_CgaCtaId ;  /* 0x00000000000579c3 */ /* 0x000f620000008800 */
[----:B------:R-:W-:Y:S01]  /*0b30*/  UMOV UR4, 0x400 ;  /* 0x0000040000047882 */ /* 0x000fe20000000000 */
[C---:B---3--:R-:W-:Y:S01]  /*0b40*/  FSETP.GEU.AND P3, PT, R20.reuse, -R13, PT ;  /* 0x8000000d1400720b */ /* 0x048fe20003f6e000 */
[----:B0-----:R-:W-:Y:S01]  /*0b50*/  FADD R22, R20, R13 ;  /* 0x0000000d14167221 */ /* 0x001fe20000000000 */
[----:B------:R-:W-:Y:S01]  /*0b60*/  FSETP.GEU.AND P4, PT, R29, -R12, PT ;  /* 0x8000000c1d00720b */ /* 0x000fe20003f8e000 */
[----:B-----5:R-:W-:Y:S01]  /*0b70*/  UPRMT UR4, UR5, 0x654, UR4 ;  /* 0x0000065405047896 */ /* 0x020fe20008000004 */
[----:B-1----:R-:W-:Y:S01]  /*0b80*/  IMAD.SHL.U32 R26, R33, 0x100, RZ ;  /* 0x00000100211a7824 */ /* 0x002fe200078e00ff */
[----:B------:R-:W-:-:S04]  /*0b90*/  SHF.R.U32.HI R27, RZ, 0x4, R33 ;  /* 0x00000004ff1b7819 */ /* 0x000fc80000011621 */
[----:B------:R-:W-:Y:S02]  /*0ba0*/  SGXT.U32 R27, R27, 0x4 ;  /* 0x000000041b1b781a */ /* 0x000fe40000000000 */
[----:B------:R-:W-:Y:S01]  /*0bb0*/  LOP3.LUT R26, R26, 0xf00, RZ, 0xc0, !PT ;  /* 0x00000f001a1a7812 */ /* 0x000fe200078ec0ff */
[----:B------:R-:W-:-:S03]  /*0bc0*/  FADD R12, R29, R12 ;  /* 0x0000000c1d0c7221 */ /* 0x000fc60000000000 */
[C---:B------:R-:W-:Y:S02]  /*0bd0*/  LOP3.LUT R27, R26.reuse, R27, RZ, 0xfc, !PT ;  /* 0x0000001b1a1b7212 */ /* 0x040fe400078efcff */
[----:B------:R-:W-:Y:S02]  /*0be0*/  LEA.HI R20, R26, UR4, RZ, 0x1e ;  /* 0x000000041a147c11 */ /* 0x000fe4000f8ff0ff */
[----:B------:R-:W-:Y:S02]  /*0bf0*/  FSEL R29, R32, RZ, P1 ;  /* 0x000000ff201d7208 */ /* 0x000fe40000800000 */
[C---:B------:R-:W-:Y:S01]  /*0c00*/  LOP3.LUT R23, R26.reuse, 0x80, RZ, 0xfc, !PT ;  /* 0x000000801a177812 */ /* 0x040fe200078efcff */
[----:B------:R-:W-:Y:S01]  /*0c10*/  IMAD R13, R27, 0x4, R20 ;  /* 0x000000041b0d7824 */ /* 0x000fe200078e0214 */
[C---:B------:R-:W-:Y:S02]  /*0c20*/  LOP3.LUT R32, R26.reuse, 0xc0, RZ, 0xfc, !PT ;  /* 0x000000c01a207812 */ /* 0x040fe400078efcff */
[----:B------:R-:W-:-:S02]  /*0c30*/  LOP3.LUT R20, R26, 0x40, RZ, 0xfc, !PT ;  /* 0x000000401a147812 */ /* 0x000fc400078efcff */
[----:B------:R-:W-:Y:S02]  /*0c40*/  LEA.HI R26, R23, UR4, RZ, 0x1e ;  /* 0x00000004171a7c11 */ /* 0x000fe4000f8ff0ff */
[----:B------:R-:W-:Y:S02]  /*0c50*/  LEA.HI R32, R32, UR4, RZ, 0x1e ;  /* 0x0000000420207c11 */ /* 0x000fe4000f8ff0ff */
[----:B------:R-:W-:Y:S01]  /*0c60*/  LEA.HI R20, R20, UR4, RZ, 0x1e ;  /* 0x0000000414147c11 */ /* 0x000fe2000f8ff0ff */
[C---:B------:R-:W-:Y:S02]  /*0c70*/  IMAD R23, R27.reuse, 0x4, R26 ;  /* 0x000000041b177824 */ /* 0x040fe400078e021a */
[C---:B------:R-:W-:Y:S01]  /*0c80*/  IMAD R26, R27.reuse, 0x4, R32 ;  /* 0x000000041b1a7824 */ /* 0x040fe200078e0220 */
[----:B------:R-:W-:Y:S02]  /*0c90*/  LEA R20, R27, R20, 0x2 ;  /* 0x000000141b147211 */ /* 0x000fe400078e10ff */
[----:B------:R-:W-:-:S02]  /*0ca0*/  FSEL R27, R24, RZ, P0 ;  /* 0x000000ff181b7208 */ /* 0x000fc40000000000 */
[C---:B------:R-:W-:Y:S01]  /*0cb0*/  FSETP.GEU.AND P0, PT, R5.reuse, -R14, PT ;  /* 0x8000000e0500720b */ /* 0x040fe20003f0e000 */
[----:B------:R-:W-:Y:S01]  /*0cc0*/  FADD R5, R5, R14 ;  /* 0x0000000e05057221 */ /* 0x000fe20000000000 */
[----:B------:R-:W-:-:S04]  /*0cd0*/  FSEL R31, R31, RZ, P2 ;  /* 0x000000ff1f1f7208 */ /* 0x000fc80001000000 */
[----:B------:R-:W-:Y:S01]  /*0ce0*/  FSEL R14, R5, RZ, P0 ;  /* 0x000000ff050e7208 */ /* 0x000fe20000000000 */
[----:B------:R-:W-:Y:S01]  /*0cf0*/  STS [R13], R31 ;  /* 0x0000001f0d007388 */ /* 0x000fe20000000800 */
[----:B------:R-:W-:Y:S02]  /*0d00*/  FSEL R12, R12, RZ, P4 ;  /* 0x000000ff0c0c7208 */ /* 0x000fe40002000000 */
[----:B------:R-:W-:Y:S01]  /*0d10*/  FSETP.GEU.AND P4, PT, R2, -R15, PT ;  /* 0x8000000f0200720b */ /* 0x000fe20003f8e000 */
[----:B------:R0:W-:Y:S01]  /*0d20*/  STS [R20+0x100], R29 ;  /* 0x0001001d14007388 */ /* 0x0001e20000000800 */
[----:B------:R-:W-:Y:S01]  /*0d30*/  FSEL R30, R30, RZ, P5 ;  /* 0x000000ff1e1e7208 */ /* 0x000fe20002800000 */
[----:B------:R-:W-:Y:S01]  /*0d40*/  FADD R2, R2, R15 ;  /* 0x0000000f02027221 */ /* 0x000fe20000000000 */
[----:B0-----:R-:W-:-:S03]  /*0d50*/  FSEL R29, R22, RZ, P3 ;  /* 0x000000ff161d7208 */ /* 0x001fc60001800000 */
[----:B------:R-:W-:Y:S01]  /*0d60*/  STS [R23+0x200], R30 ;  /* 0x0002001e17007388 */ /* 0x000fe20000000800 */
[----:B------:R-:W-:-:S03]  /*0d70*/  FSEL R5, R2, RZ, P4 ;  /* 0x000000ff02057208 */ /* 0x000fc60002000000 */
[----:B------:R-:W-:Y:S04]  /*0d80*/  STS [R26+0x300], R27 ;  /* 0x0003001b1a007388 */ /* 0x000fe80000000800 */
[----:B------:R-:W-:Y:S04]  /*0d90*/  STS [R13+0x40], R12 ;  /* 0x0000400c0d007388 */ /* 0x000fe80000000800 */
[----:B------:R-:W-:Y:S01]  /*0da0*/  STS [R20+0x140], R29 ;  /* 0x0001401d14007388 */ /* 0x000fe20000000800 */
[----:B------:R-:W-:-:S03]  /*0db0*/  IMAD.SHL.U32 R2, R33, 0x4, RZ ;  /* 0x0000000421027824 */ /* 0x000fc600078e00ff */
[----:B------:R-:W-:Y:S04]  /*0dc0*/  STS [R23+0x240], R14 ;  /* 0x0002400e17007388 */ /* 0x000fe80000000800 */
[----:B------:R0:W-:Y:S01]  /*0dd0*/  STS [R26+0x340], R5 ;  /* 0x000340051a007388 */ /* 0x0001e20000000800 */
[----:B------:R-:W-:Y:S02]  /*0de0*/  LOP3.LUT R2, R2, 0x3fc, RZ, 0xc0, !PT ;  /* 0x000003fc02027812 */ /* 0x000fe400078ec0ff */
[----:B------:R-:W-:Y:S02]  /*0df0*/  LOP3.LUT R33, R33, 0xf0, RZ, 0xc0, !PT ;  /* 0x000000f021217812 */ /* 0x000fe400078ec0ff */
[----:B0-----:R-:W-:-:S04]  /*0e00*/  LOP3.LUT R5, R2, 0x400, RZ, 0xfc, !PT ;  /* 0x0000040002057812 */ /* 0x001fc800078efcff */
[----:B------:R-:W-:-:S04]  /*0e10*/  SHF.R.U32.HI R5, RZ, 0x2, R5 ;  /* 0x00000002ff057819 */ /* 0x000fc80000011605 */
[----:B------:R-:W-:Y:S01]  /*0e20*/  LOP3.LUT R5, R5, 0x1f0, RZ, 0xc0, !PT ;  /* 0x000001f005057812 */ /* 0x000fe200078ec0ff */
[----:B------:R-:W-:-:S03]  /*0e30*/  VIADD R33, R33, UR4 ;  /* 0x0000000421217c36 */ /* 0x000fc60008000000 */
[----:B------:R-:W-:Y:S02]  /*0e40*/  IADD3 R5, R5, UR4, RZ ;  /* 0x0000000405057c10 */ /* 0x000fe4000fffe0ff */
[C---:B--2---:R-:W-:Y:S01]  /*0e50*/  FSETP.GEU.AND P0, PT, R3.reuse, -R19, PT ;  /* 0x800000130300720b */ /* 0x044fe20003f0e000 */
[----:B------:R-:W-:Y:S01]  /*0e60*/  FADD R3, R3, R19 ;  /* 0x0000001303037221 */ /* 0x000fe20000000000 */
[C---:B------:R-:W-:Y:S01]  /*0e70*/  FSETP.GEU.AND P2, PT, R21.reuse, -R17, PT ;  /* 0x800000111500720b */ /* 0x040fe20003f4e000 */
[----:B------:R-:W-:Y:S01]  /*0e80*/  FADD R17, R21, R17 ;  /* 0x0000001115117221 */ /* 0x000fe20000000000 */
[C---:B------:R-:W-:Y:S01]  /*0e90*/  FSETP.GEU.AND P1, PT, R6.reuse, -R18, PT ;  /* 0x800000120600720b */ /* 0x040fe20003f2e000 */
[----:B------:R-:W-:Y:S01]  /*0ea0*/  FADD R6, R6, R18 ;  /* 0x0000001206067221 */ /* 0x000fe20000000000 */
[----:B------:R-:W-:Y:S02]  /*0eb0*/  FSEL R3, R3, RZ, P0 ;  /* 0x000000ff03037208 */ /* 0x000fe40000000000 */
[C---:B------:R-:W-:Y:S01]  /*0ec0*/  FSETP.GEU.AND P3, PT, R28.reuse, -R16, PT ;  /* 0x800000101c00720b */ /* 0x040fe20003f6e000 */
[----:B------:R-:W-:Y:S01]  /*0ed0*/  FADD R16, R28, R16 ;  /* 0x000000101c107221 */ /* 0x000fe20000000000 */
[C---:B----4-:R-:W-:Y:S01]  /*0ee0*/  FSETP.GEU.AND P0, PT, R25.reuse, -R8, PT ;  /* 0x800000081900720b */ /* 0x050fe20003f0e000 */
[----:B------:R-:W-:Y:S01]  /*0ef0*/  FADD R8, R25, R8 ;  /* 0x0000000819087221 */ /* 0x000fe20000000000 */
[----:B------:R-:W-:-:S02]  /*0f00*/  FSEL R17, R17, RZ, P2 ;  /* 0x000000ff11117208 */ /* 0x000fc40001000000 */
[----:B------:R-:W-:Y:S02]  /*0f10*/  FSEL R6, R6, RZ, P1 ;  /* 0x000000ff06067208 */ /* 0x000fe40000800000 */
[C---:B------:R-:W-:Y:S01]  /*0f20*/  FSETP.GEU.AND P2, PT, R7.reuse, -R9, PT ;  /* 0x800000090700720b */ /* 0x040fe20003f4e000 */
[----:B------:R-:W-:Y:S01]  /*0f30*/  FADD R7, R7, R9 ;  /* 0x0000000907077221 */ /* 0x000fe20000000000 */
[----:B------:R-:W-:Y:S02]  /*0f40*/  FSEL R16, R16, RZ, P3 ;  /* 0x000000ff10107208 */ /* 0x000fe40001800000 */
[C---:B------:R-:W-:Y:S01]  /*0f50*/  FSETP.GEU.AND P1, PT, R4.reuse, -R10, PT ;  /* 0x8000000a0400720b */ /* 0x040fe20003f2e000 */
[----:B------:R-:W-:Y:S01]  /*0f60*/  FADD R4, R4, R10 ;  /* 0x0000000a04047221 */ /* 0x000fe20000000000 */
[----:B------:R-:W-:Y:S02]  /*0f70*/  FSEL R8, R8, RZ, P0 ;  /* 0x000000ff08087208 */ /* 0x000fe40000000000 */
[C---:B------:R-:W-:Y:S01]  /*0f80*/  FSETP.GEU.AND P0, PT, R0.reuse, -R11, PT ;  /* 0x8000000b0000720b */ /* 0x040fe20003f0e000 */
[----:B------:R-:W-:Y:S01]  /*0f90*/  FADD R0, R0, R11 ;  /* 0x0000000b00007221 */ /* 0x000fe20000000000 */
[----:B------:R0:W-:Y:S01]  /*0fa0*/  STS [R13+0x80], R16 ;  /* 0x000080100d007388 */ /* 0x0001e20000000800 */
[----:B------:R-:W-:-:S03]  /*0fb0*/  FSEL R7, R7, RZ, P2 ;  /* 0x000000ff07077208 */ /* 0x000fc60001000000 */
[----:B------:R-:W-:Y:S01]  /*0fc0*/  STS [R20+0x180], R17 ;  /* 0x0001801114007388 */ /* 0x000fe20000000800 */
[----:B------:R-:W-:-:S03]  /*0fd0*/  FSEL R19, R0, RZ, P0 ;  /* 0x000000ff00137208 */ /* 0x000fc60000000000 */
[----:B------:R1:W-:Y:S01]  /*0fe0*/  STS [R23+0x280], R6 ;  /* 0x0002800617007388 */ /* 0x0003e20000000800 */
[----:B0-----:R-:W-:-:S03]  /*0ff0*/  FSEL R16, R4, RZ, P1 ;  /* 0x000000ff04107208 */ /* 0x001fc60000800000 */
[----:B------:R-:W-:Y:S04]  /*1000*/  STS [R26+0x380], R3 ;  /* 0x000380031a007388 */ /* 0x000fe80000000800 */
[----:B------:R-:W-:Y:S04]  /*1010*/  STS [R13+0xc0], R8 ;  /* 0x0000c0080d007388 */ /* 0x000fe80000000800 */
[----:B------:R-:W-:Y:S04]  /*1020*/  STS [R20+0x1c0], R7 ;  /* 0x0001c00714007388 */ /* 0x000fe80000000800 */
[----:B------:R0:W-:Y:S04]  /*1030*/  STS [R23+0x2c0], R16 ;  /* 0x0002c01017007388 */ /* 0x0001e80000000800 */
[----:B------:R2:W-:Y:S01]  /*1040*/  STS [R26+0x3c0], R19 ;  /* 0x0003c0131a007388 */ /* 0x0005e20000000800 */
[----:B-1----:R-:W-:-:S04]  /*1050*/  LOP3.LUT R6, R2, 0x800, RZ, 0xfc, !PT ;  /* 0x0000080002067812 */ /* 0x002fc800078efcff */
[----:B------:R-:W-:Y:S01]  /*1060*/  SHF.R.U32.HI R6, RZ, 0x2, R6 ;  /* 0x00000002ff067819 */ /* 0x000fe20000011606 */
[----:B------:R-:W-:Y:S01]  /*1070*/  IMAD R4, R2, 0x4, R33 ;  /* 0x0000000402047824 */ /* 0x000fe200078e0221 */
[----:B0-----:R-:W0:Y:S02]  /*1080*/  LDC.64 R16, c[0x0][0x240] ;  /* 0x00009000ff107b82 */ /* 0x001e240000000a00 */
[----:B------:R-:W-:Y:S01]  /*1090*/  LOP3.LUT R6, R6, 0x2f0, RZ, 0xc0, !PT ;  /* 0x000002f006067812 */ /* 0x000fe200078ec0ff */
[----:B------:R-:W-:-:S05]  /*10a0*/  IMAD R8, R2, 0x4, R5 ;  /* 0x0000000402087824 */ /* 0x000fca00078e0205 */
[----:B------:R-:W-:Y:S01]  /*10b0*/  BAR.SYNC.DEFER_BLOCKING 0x0 ;  /* 0x0000000000007b1d */ /* 0x000fe20000010000 */
[----:B------:R-:W-:-:S04]  /*10c0*/  VIADD R3, R6, UR4 ;  /* 0x0000000406037c36 */ /* 0x000fc80008000000 */
[----:B------:R-:W-:Y:S01]  /*10d0*/  IMAD R12, R2, 0x4, R3 ;  /* 0x00000004020c7824 */ /* 0x000fe200078e0203 */
[----:B------:R-:W-:-:S04]  /*10e0*/  LOP3.LUT R3, R35, 0x3c, R37, 0xf8, !PT ;  /* 0x0000003c23037812 */ /* 0x000fc800078ef825 */
[--C-:B------:R-:W-:Y:S01]  /*10f0*/  SHF.R.S32.HI R0, RZ, 0x1f, R3.reuse ;  /* 0x0000001fff007819 */ /* 0x100fe20000011403 */
[----:B------:R-:W1:Y:S04]  /*1100*/  LDS.128 R4, [R4] ;  /* 0x0000000004047984 */ /* 0x000e680000000c00 */
[----:B------:R-:W3:Y:S04]  /*1110*/  LDS.128 R8, [R8+0x1000] ;  /* 0x0010000008087984 */ /* 0x000ee80000000c00 */
[----:B------:R-:W4:Y:S01]  /*1120*/  LDS.128 R12, [R12+0x2000] ;  /* 0x002000000c0c7984 */ /* 0x000f220000000c00 */
[----:B------:R-:W-:-:S02]  /*1130*/  SHF.R.S32.HI R18, RZ, 0x1f, R3 ;  /* 0x0000001fff127819 */ /* 0x000fc40000011403 */
[-C--:B------:R-:W-:Y:S02]  /*1140*/  LEA.HI R0, R0, R3.reuse, RZ, 0x6 ;  /* 0x0000000300007211 */ /* 0x080fe400078f30ff */
[----:B------:R-:W-:Y:S02]  /*1150*/  LEA.HI R20, R18, R3, RZ, 0x6 ;  /* 0x0000000312147211 */ /* 0x000fe400078f30ff */
[----:B--2---:R-:W-:Y:S02]  /*1160*/  SHF.L.U32 R19, R0, 0x7, RZ ;  /* 0x0000000700137819 */ /* 0x004fe400000006ff */
[----:B------:R-:W-:Y:S02]  /*1170*/  LOP3.LUT R21, R20, 0xffffffc0, RZ, 0xc0, !PT ;  /* 0xffffffc014157812 */ /* 0x000fe400078ec0ff */
[----:B------:R-:W-:Y:S02]  /*1180*/  LOP3.LUT R22, R19, 0xffffe000, RZ, 0xc0, !PT ;  /* 0xffffe00013167812 */ /* 0x000fe400078ec0ff */
[----:B------:R-:W-:-:S02]  /*1190*/  LOP3.LUT R0, R36, 0x30, R34, 0xfe, !PT ;  /* 0x0000003024007812 */ /* 0x000fc400078efe22 */
[----:B------:R-:W-:Y:S02]  /*11a0*/  LOP3.LUT R18, R36, 0x20, R34, 0xfe, !PT ;  /* 0x0000002024127812 */ /* 0x000fe400078efe22 */
[----:B------:R-:W-:Y:S02]  /*11b0*/  LOP3.LUT R19, R2, 0xc00, RZ, 0xfc, !PT ;  /* 0x00000c0002137812 */ /* 0x000fe400078efcff */
[----:B------:R-:W-:Y:S02]  /*11c0*/  LOP3.LUT R20, R36, 0x10, R34, 0xfe, !PT ;  /* 0x0000001024147812 */ /* 0x000fe400078efe22 */
[----:B------:R-:W-:Y:S02]  /*11d0*/  ISETP.GE.AND P0, PT, R3, 0x100, PT ;  /* 0x000001000300780c */ /* 0x000fe40003f06270 */
[----:B------:R-:W-:Y:S02]  /*11e0*/  LOP3.LUT R34, R36, R34, RZ, 0xfc, !PT ;  /* 0x0000002224227212 */ /* 0x000fe400078efcff */
[----:B------:R-:W-:-:S02]  /*11f0*/  IADD3 R3, R22, R3, -R21 ;  /* 0x0000000316037210 */ /* 0x000fc40007ffe815 */
[----:B------:R-:W-:Y:S02]  /*1200*/  SHF.R.U32.HI R19, RZ, 0x2, R19 ;  /* 0x00000002ff137819 */ /* 0x000fe40000011613 */
[----:B------:R-:W-:Y:S02]  /*1210*/  ISETP.LT.AND P3, PT, R34, 0x80, !P0 ;  /* 0x000000802200780c */ /* 0x000fe40004761270 */
[----:B------:R-:W-:Y:S02]  /*1220*/  ISETP.LT.AND P2, PT, R20, 0x80, !P0 ;  /* 0x000000801400780c */ /* 0x000fe40004741270 */
[----:B------:R-:W-:Y:S02]  /*1230*/  ISETP.LT.AND P1, PT, R18, 0x80, !P0 ;  /* 0x000000801200780c */ /* 0x000fe40004721270 */
[----:B------:R-:W-:Y:S01]  /*1240*/  LOP3.LUT R22, R19, 0x3f0, RZ, 0xc0, !PT ;  /* 0x000003f013167812 */ /* 0x000fe200078ec0ff */
[--C-:B------:R-:W-:Y:S01]  /*1250*/  IMAD R19, R34, 0x40, R3.reuse ;  /* 0x0000004022137824 */ /* 0x100fe200078e0203 */
[----:B------:R-:W-:Y:S01]  /*1260*/  ISETP.LT.AND P0, PT, R0, 0x80, !P0 ;  /* 0x000000800000780c */ /* 0x000fe20004701270 */
[----:B------:R-:W-:-:S02]  /*1270*/  IMAD R21, R20, 0x40, R3 ;  /* 0x0000004014157824 */ /* 0x000fc400078e0203 */
[----:B------:R-:W-:Y:S01]  /*1280*/  IMAD R23, R18, 0x40, R3 ;  /* 0x0000004012177824 */ /* 0x000fe200078e0203 */
[----:B------:R-:W-:Y:S01]  /*1290*/  IADD3 R25, R22, UR4, RZ ;  /* 0x0000000416197c10 */ /* 0x000fe2000fffe0ff */
[----:B0-----:R-:W-:-:S04]  /*12a0*/  IMAD.WIDE R18, R19, 0x4, R16 ;  /* 0x0000000413127825 */ /* 0x001fc800078e0210 */
[--C-:B------:R-:W-:Y:S01]  /*12b0*/  IMAD.WIDE R20, R21, 0x4, R16.reuse ;  /* 0x0000000415147825 */ /* 0x100fe200078e0210 */
[----:B-1----:R0:W-:Y:S03]  /*12c0*/  @P3 STG.E.128 desc[UR6][R18.64], R4 ;  /* 0x0000000412003986 */ /* 0x0021e6000c101d06 */
[----:B------:R-:W-:Y:S01]  /*12d0*/  IMAD.WIDE R22, R23, 0x4, R16 ;  /* 0x0000000417167825 */ /* 0x000fe200078e0210 */
[----:B---3--:R0:W-:Y:S04]  /*12e0*/  @P2 STG.E.128 desc[UR6][R20.64], R8 ;  /* 0x0000000814002986 */ /* 0x0081e8000c101d06 */
[----:B----4-:R0:W-:Y:S01]  /*12f0*/  @P1 STG.E.128 desc[UR6][R22.64], R12 ;  /* 0x0000000c16001986 */ /* 0x0101e2000c101d06 */
[----:B------:R-:W-:Y:S01]  /*1300*/  IMAD R25, R2, 0x4, R25 ;  /* 0x0000000402197824 */ /* 0x000fe200078e0219 */
[----:B0-----:R-:W-:Y:S06]  /*1310*/  @!P0 EXIT ;  /* 0x000000000000894d */ /* 0x001fec0003800000 */
[----:B------:R-:W0:Y:S01]  /*1320*/  LDS.128 R24, [R25+0x3000] ;  /* 0x0030000019187984 */ /* 0x000e220000000c00 */
[----:B------:R-:W-:-:S04]  /*1330*/  IMAD R3, R0, 0x40, R3 ;  /* 0x0000004000037824 */ /* 0x000fc800078e0203 */
[----:B------:R-:W-:-:S05]  /*1340*/  IMAD.WIDE R16, R3, 0x4, R16 ;  /* 0x0000000403107825 */ /* 0x000fca00078e0210 */
[----:B0-----:R-:W-:Y:S01]  /*1350*/  STG.E.128 desc[UR6][R16.64], R24 ;  /* 0x0000001810007986 */ /* 0x001fe2000c101d06 */
[----:B------:R-:W-:Y:S05]  /*1360*/  EXIT ;  /* 0x000000000000794d */ /* 0x000fea0003800000 */
.L_x_0:
[----:B------:R-:W-:-:S00]  /*1370*/  BRA `(.L_x_0) ;  /* 0xfffffffc00fc7947 */ /* 0x000fc0000383ffff */
[----:B------:R-:W-:-:S00]  /*1380*/  NOP ;  /* 0x0000000000007918 */ /* 0x000fc00000000000 */
[----:B------:R-:W-:-:S00]  /*1390*/  NOP ;  /* 0x0000000000007918 */ /* 0x000fc00000000000 */
[----:B------:R-:W-:-:S00]  /*13a0*/  NOP ;  /* 0x0000000000007918 */ /* 0x000fc00000000000 */
[----:B------:R-:W-:-:S00]  /*13b0*/  NOP ;  /* 0x0000000000007918 */ /* 0x000fc00000000000 */
[----:B------:R-:W-:-:S00]  /*13c0*/  NOP ;  /* 0x0000000000007918 */ /* 0x000fc00000000000 */
[----:B------:R-:W-:-:S00]  /*13d0*/  NOP ;  /* 0x0000000000007918 */ /* 0x000fc00000000000 */
[----:B------:R-:W-:-:S00]  /*13e0*/  NOP ;  /* 0x0000000000007918 */ /* 0x000fc00000000000 */
[----:B------:R-:W-:-:S00]  /*13f0*/  NOP ;  /* 0x0000000000007918 */ /* 0x000fc00000000000 */
.L_x_1:


//--------------------- .nv.global.init           --------------------------
	.section	.nv.global.init,"aw",@progbits
.nv.global.init:
	.type		_$_str,@object
	.size		_$_str,(_$_str_$_2 - _$_str)
_$_str:
        /*0000*/ 	.byte	0x5f, 0x5f, 0x43, 0x55, 0x44, 0x41, 0x5f, 0x46, 0x54, 0x5a, 0x00
	.type		_$_str_$_2,@object
	.size		_$_str_$_2,(.L_1 - _$_str_$_2)
_$_str_$_2:
        /*000b*/ 	.byte	0x5f, 0x5f, 0x43, 0x55, 0x44, 0x41, 0x5f, 0x50, 0x52, 0x45, 0x43, 0x5f, 0x53, 0x51, 0x52, 0x54
        /*001b*/ 	.byte	0x00
.L_1:


//--------------------- .nv.shared.triton_poi_fused__native_batch_norm_legit_no_training_add_relu_17 --------------------------
	.section	.nv.shared.triton_poi_fused__native_batch_norm_legit_no_training_add_relu_17,"aw",@nobits
	.sectionflags	@""
	.align	16
	.zero		1024


//--------------------- .nv.constant0.triton_poi_fused__native_batch_norm_legit_no_training_add_relu_17 --------------------------
	.section	.nv.constant0.triton_poi_fused__native_batch_norm_legit_no_training_add_relu_17,"a",@progbits
	.sectionflags	@""
	.align	4
.nv.constant0.triton_poi_fused__native_batch_norm_legit_no_training_add_relu_17:
	.zero		592
